//
// Generated by NVIDIA NVVM Compiler
//
// Compiler Build ID: CL-36424714
// Cuda compilation tools, release 13.0, V13.0.88
// Based on NVVM 20.0.0
//

.version 9.0
.target sm_100
.address_size 64

	// .globl	findLocalMaxima
.extern .shared .align 16 .b8 s[];

.visible .entry findLocalMaxima(
	.param .u64 .ptr .align 1 findLocalMaxima_param_0,
	.param .u32 findLocalMaxima_param_1,
	.param .f32 findLocalMaxima_param_2,
	.param .u32 findLocalMaxima_param_3,
	.param .u64 .ptr .align 1 findLocalMaxima_param_4,
	.param .u64 .ptr .align 1 findLocalMaxima_param_5
)
{
	.reg .pred 	%p<14>;
	.reg .b32 	%r<42>;
	.reg .b32 	%f<9>;
	.reg .b64 	%rd<11>;

	ld.param.u64 	%rd4, [findLocalMaxima_param_0];
	ld.param.u32 	%r20, [findLocalMaxima_param_1];
	ld.param.f32 	%f4, [findLocalMaxima_param_2];
	ld.param.u32 	%r21, [findLocalMaxima_param_3];
	ld.param.u64 	%rd5, [findLocalMaxima_param_4];
	ld.param.u64 	%rd6, [findLocalMaxima_param_5];
	mov.u32 	%r22, %ctaid.x;
	mul.lo.s32 	%r1, %r21, %r22;
	mov.u32 	%r38, %tid.x;
	add.s32 	%r3, %r21, 2;
	setp.ge.s32 	%p1, %r38, %r3;
	@%p1 bra 	$L__BB0_5;
	add.s32 	%r4, %r1, -1;
	mov.u32 	%r5, %ntid.x;
	cvta.to.global.u64 	%rd1, %rd4;
	mov.u32 	%r37, %r38;
$L__BB0_2:
	add.s32 	%r7, %r4, %r37;
	setp.lt.s32 	%p2, %r7, 0;
	setp.ge.s32 	%p3, %r7, %r20;
	mov.f32 	%f8, 0f00000000;
	or.pred  	%p4, %p2, %p3;
	@%p4 bra 	$L__BB0_4;
	mul.wide.u32 	%rd7, %r7, 4;
	add.s64 	%rd8, %rd1, %rd7;
	ld.global.f32 	%f8, [%rd8];
$L__BB0_4:
	shl.b32 	%r23, %r37, 2;
	mov.u32 	%r24, s;
	add.s32 	%r25, %r24, %r23;
	st.shared.f32 	[%r25], %f8;
	add.s32 	%r37, %r37, %r5;
	setp.lt.s32 	%p5, %r37, %r3;
	@%p5 bra 	$L__BB0_2;
$L__BB0_5:
	bar.sync 	0;
	setp.ge.s32 	%p6, %r38, %r21;
	@%p6 bra 	$L__BB0_15;
	mov.u32 	%r9, %ntid.x;
	cvta.to.global.u64 	%rd2, %rd6;
	cvta.to.global.u64 	%rd3, %rd5;
$L__BB0_7:
	add.s32 	%r12, %r38, %r1;
	setp.gt.s32 	%p7, %r12, %r20;
	@%p7 bra 	$L__BB0_15;
	shl.b32 	%r27, %r38, 2;
	mov.u32 	%r28, s;
	add.s32 	%r13, %r28, %r27;
	ld.shared.f32 	%f3, [%r13+4];
	setp.leu.f32 	%p8, %f3, %f4;
	@%p8 bra 	$L__BB0_14;
	ld.shared.f32 	%f6, [%r13];
	setp.leu.f32 	%p9, %f3, %f6;
	@%p9 bra 	$L__BB0_14;
	ld.shared.f32 	%f7, [%r13+8];
	setp.leu.f32 	%p10, %f3, %f7;
	@%p10 bra 	$L__BB0_14;
	// begin inline asm
	activemask.b32 %r29;
	// end inline asm
	// begin inline asm
	mov.u32 %r30, %lanemask_lt;
	// end inline asm
	and.b32  	%r15, %r30, %r29;
	setp.ne.s32 	%p11, %r15, 0;
	@%p11 bra 	$L__BB0_13;
	popc.b32 	%r31, %r29;
	atom.global.add.u32 	%r41, [%rd2], %r31;
$L__BB0_13:
	brev.b32 	%r32, %r29;
	bfind.shiftamt.u32 	%r33, %r32;
	shfl.sync.idx.b32	%r34|%p12, %r41, %r33, 31, %r29;
	popc.b32 	%r35, %r15;
	add.s32 	%r36, %r34, %r35;
	mul.wide.s32 	%rd9, %r36, 4;
	add.s64 	%rd10, %rd3, %rd9;
	st.global.u32 	[%rd10], %r12;
$L__BB0_14:
	add.s32 	%r38, %r38, %r9;
	setp.lt.s32 	%p13, %r38, %r21;
	@%p13 bra 	$L__BB0_7;
$L__BB0_15:
	ret;

}


// ===== COMPILED SASS (sm_100) =====

	.target	sm_100

	.elftype	@"ET_EXEC"


//--------------------- .note.nv.tkinfo           --------------------------
	.section	.note.nv.tkinfo,"",@"SHT_NOTE"
	.sectionflags	@"SHF_NOTE_NV_TKINFO"
	.tkinfo
        /*0018*/ 	.word	0x00000002
        /*0030*/ 	.string	""
        /*0030*/ 	.string	"ptxas"
        /*0030*/ 	.string	"Cuda compilation tools, release 13.0, V13.0.88"
        /*0030*/ 	.string	"Build cuda_13.0.r13.0/compiler.36424714_0"
        /*0030*/ 	.string	"-arch sm_100 -m 64 "



//--------------------- .note.nv.cuinfo           --------------------------
	.section	.note.nv.cuinfo,"",@"SHT_NOTE"
	.sectionflags	@"SHF_NOTE_NV_CUINFO"
        /*0018*/ 	.short	0x0002
        /*001a*/ 	.short	0x0064
        /*001c*/ 	.short	0x0082
	.zero		2


//--------------------- .nv.info                  --------------------------
	.section	.nv.info,"",@"SHT_CUDA_INFO"
	.align	4


	//----- nvinfo : EIATTR_REGCOUNT
	.align		4
        /*0000*/ 	.byte	0x04, 0x2f
        /*0002*/ 	.short	(.L_1 - .L_0)
	.align		4
.L_0:
        /*0004*/ 	.word	index@(findLocalMaxima)
        /*0008*/ 	.word	0x00000012


	//----- nvinfo : EIATTR_FRAME_SIZE
	.align		4
.L_1:
        /*000c*/ 	.byte	0x04, 0x11
        /*000e*/ 	.short	(.L_3 - .L_2)
	.align		4
.L_2:
        /*0010*/ 	.word	index@(findLocalMaxima)
        /*0014*/ 	.word	0x00000000


	//----- nvinfo : EIATTR_MIN_STACK_SIZE
	.align		4
.L_3:
        /*0018*/ 	.byte	0x04, 0x12
        /*001a*/ 	.short	(.L_5 - .L_4)
	.align		4
.L_4:
        /*001c*/ 	.word	index@(findLocalMaxima)
        /*0020*/ 	.word	0x00000000
.L_5:


//--------------------- .nv.compat                --------------------------
	.section	.nv.compat,"",@"SHT_CUDA_COMPAT_INFO"
	.align	4
        /*0000*/ 	.byte	0x02, 0x09, 0x00, 0x00, 0x02, 0x02, 0x01, 0x00, 0x02, 0x05, 0x05, 0x00, 0x03, 0x07, 0x01, 0x01
        /*0010*/ 	.byte	0x02, 0x03, 0x00, 0x00, 0x02, 0x06, 0x01, 0x00, 0x04, 0x0b, 0x08, 0x00, 0x09, 0x00, 0x00, 0x00
        /*0020*/ 	.byte	0x00, 0x00, 0x00, 0x00


//--------------------- .nv.info.findLocalMaxima  --------------------------
	.section	.nv.info.findLocalMaxima,"",@"SHT_CUDA_INFO"
	.sectionflags	@""
	.align	4


	//----- nvinfo : EIATTR_CUDA_API_VERSION
	.align		4
        /*0000*/ 	.byte	0x04, 0x37
        /*0002*/ 	.short	(.L_7 - .L_6)
.L_6:
        /*0004*/ 	.word	0x00000082


	//----- nvinfo : EIATTR_KPARAM_INFO
	.align		4
.L_7:
        /*0008*/ 	.byte	0x04, 0x17
        /*000a*/ 	.short	(.L_9 - .L_8)
.L_8:
        /*000c*/ 	.word	0x00000000
        /*0010*/ 	.short	0x0005
        /*0012*/ 	.short	0x0020
        /*0014*/ 	.byte	0x00, 0xf5, 0x21, 0x00


	//----- nvinfo : EIATTR_KPARAM_INFO
	.align		4
.L_9:
        /*0018*/ 	.byte	0x04, 0x17
        /*001a*/ 	.short	(.L_11 - .L_10)
.L_10:
        /*001c*/ 	.word	0x00000000
        /*0020*/ 	.short	0x0004
        /*0022*/ 	.short	0x0018
        /*0024*/ 	.byte	0x00, 0xf5, 0x21, 0x00


	//----- nvinfo : EIATTR_KPARAM_INFO
	.align		4
.L_11:
        /*0028*/ 	.byte	0x04, 0x17
        /*002a*/ 	.short	(.L_13 - .L_12)
.L_12:
        /*002c*/ 	.word	0x00000000
        /*0030*/ 	.short	0x0003
        /*0032*/ 	.short	0x0010
        /*0034*/ 	.byte	0x00, 0xf0, 0x11, 0x00


	//----- nvinfo : EIATTR_KPARAM_INFO
	.align		4
.L_13:
        /*0038*/ 	.byte	0x04, 0x17
        /*003a*/ 	.short	(.L_15 - .L_14)
.L_14:
        /*003c*/ 	.word	0x00000000
        /*0040*/ 	.short	0x0002
        /*0042*/ 	.short	0x000c
        /*0044*/ 	.byte	0x00, 0xf0, 0x11, 0x00


	//----- nvinfo : EIATTR_KPARAM_INFO
	.align		4
.L_15:
        /*0048*/ 	.byte	0x04, 0x17
        /*004a*/ 	.short	(.L_17 - .L_16)
.L_16:
        /*004c*/ 	.word	0x00000000
        /*0050*/ 	.short	0x0001
        /*0052*/ 	.short	0x0008
        /*0054*/ 	.byte	0x00, 0xf0, 0x11, 0x00


	//----- nvinfo : EIATTR_KPARAM_INFO
	.align		4
.L_17:
        /*0058*/ 	.byte	0x04, 0x17
        /*005a*/ 	.short	(.L_19 - .L_18)
.L_18:
        /*005c*/ 	.word	0x00000000
        /*0060*/ 	.short	0x0000
        /*0062*/ 	.short	0x0000
        /*0064*/ 	.byte	0x00, 0xf5, 0x21, 0x00


	//----- nvinfo : EIATTR_SPARSE_MMA_MASK
	.align		4
.L_19:
        /*0068*/ 	.byte	0x03, 0x50
        /*006a*/ 	.short	0x0000


	//----- nvinfo : EIATTR_MAXREG_COUNT
	.align		4
        /*006c*/ 	.byte	0x03, 0x1b
        /*006e*/ 	.short	0x00ff


	//----- nvinfo : EIATTR_NUM_BARRIERS
	.align		4
        /*0070*/ 	.byte	0x02, 0x4c
        /*0072*/ 	.byte	0x01
	.zero		1


	//----- nvinfo : EIATTR_MERCURY_ISA_VERSION
	.align		4
        /*0074*/ 	.byte	0x03, 0x5f
        /*0076*/ 	.short	0x0101


	//----- nvinfo : EIATTR_INT_WARP_WIDE_INSTR_OFFSETS
	.align		4
        /*0078*/ 	.byte	0x04, 0x31
        /*007a*/ 	.short	(.L_21 - .L_20)


	//   ....[0]....
.L_20:
        /*007c*/ 	.word	0x00000420


	//   ....[1]....
        /*0080*/ 	.word	0x00000470


	//   ....[2]....
        /*0084*/ 	.word	0x000004b0


	//   ....[3]....
        /*0088*/ 	.word	0x000004e0


	//   ....[4]....
        /*008c*/ 	.word	0x00000500


	//   ....[5]....
        /*0090*/ 	.word	0x00000520


	//   ....[6]....
        /*0094*/ 	.word	0x00000550


	//   ....[7]....
        /*0098*/ 	.word	0x00000560


	//----- nvinfo : EIATTR_COOP_GROUP_MASK_REGIDS
	.align		4
.L_21:
        /*009c*/ 	.byte	0x04, 0x29
        /*009e*/ 	.short	(.L_23 - .L_22)


	//   ....[0]....
.L_22:
        /*00a0*/ 	.word	0x05000008


	//----- nvinfo : EIATTR_COOP_GROUP_INSTR_OFFSETS
	.align		4
.L_23:
        /*00a4*/ 	.byte	0x04, 0x28
        /*00a6*/ 	.short	(.L_25 - .L_24)


	//   ....[0]....
.L_24:
        /*00a8*/ 	.word	0x000005a0


	//----- nvinfo : EIATTR_VRC_CTA_INIT_COUNT
	.align		4
.L_25:
        /*00ac*/ 	.byte	0x02, 0x4a
	.zero		1
	.zero		1


	//----- nvinfo : EIATTR_EXIT_INSTR_OFFSETS
	.align		4
        /*00b0*/ 	.byte	0x04, 0x1c
        /*00b2*/ 	.short	(.L_27 - .L_26)


	//   ....[0]....
.L_26:
        /*00b4*/ 	.word	0x00000230


	//   ....[1]....
        /*00b8*/ 	.word	0x000002b0


	//   ....[2]....
        /*00bc*/ 	.word	0x00000630


	//----- nvinfo : EIATTR_CRS_STACK_SIZE
	.align		4
.L_27:
        /*00c0*/ 	.byte	0x04, 0x1e
        /*00c2*/ 	.short	(.L_29 - .L_28)
.L_28:
        /*00c4*/ 	.word	0x00000000


	//----- nvinfo : EIATTR_CBANK_PARAM_SIZE
	.align		4
.L_29:
        /*00c8*/ 	.byte	0x03, 0x19
        /*00ca*/ 	.short	0x0028


	//----- nvinfo : EIATTR_PARAM_CBANK
	.align		4
        /*00cc*/ 	.byte	0x04, 0x0a
        /*00ce*/ 	.short	(.L_31 - .L_30)
	.align		4
.L_30:
        /*00d0*/ 	.word	index@(.nv.constant0.findLocalMaxima)
        /*00d4*/ 	.short	0x0380
        /*00d6*/ 	.short	0x0028


	//----- nvinfo : EIATTR_SW_WAR
	.align		4
.L_31:
        /*00d8*/ 	.byte	0x04, 0x36
        /*00da*/ 	.short	(.L_33 - .L_32)
.L_32:
        /*00dc*/ 	.word	0x00000008
.L_33:


//--------------------- .nv.callgraph             --------------------------
	.section	.nv.callgraph,"",@"SHT_CUDA_CALLGRAPH"
	.align	4
	.sectionentsize	8
	.align		4
        /*0000*/ 	.word	0x00000000
	.align		4
        /*0004*/ 	.word	0xffffffff
	.align		4
        /*0008*/ 	.word	0x00000000
	.align		4
        /*000c*/ 	.word	0xfffffffe
	.align		4
        /*0010*/ 	.word	0x00000000
	.align		4
        /*0014*/ 	.word	0xfffffffd
	.align		4
        /*0018*/ 	.word	0x00000000
	.align		4
        /*001c*/ 	.word	0xfffffffc


//--------------------- .text.findLocalMaxima     --------------------------
	.section	.text.findLocalMaxima,"ax",@progbits
	.align	128
        .global         findLocalMaxima
        .type           findLocalMaxima,@function
        .size           findLocalMaxima,(.L_x_11 - findLocalMaxima)
        .other          findLocalMaxima,@"STO_CUDA_ENTRY STV_DEFAULT"
findLocalMaxima:
.text.findLocalMaxima:
[----:B------:R-:W-:Y:S01]  /*0000*/  LDC R1, c[0x0][0x37c] ;  /* 0x0000df00ff017b82 */ /* 0x000fe20000000800 */
[----:B------:R-:W0:Y:S07]  /*0010*/  S2R R0, SR_TID.X ;  /* 0x0000000000007919 */ /* 0x000e2e0000002100 */
[----:B------:R-:W1:Y:S01]  /*0020*/  LDC R6, c[0x0][0x390] ;  /* 0x0000e400ff067b82 */ /* 0x000e620000000800 */
[----:B------:R-:W2:Y:S01]  /*0030*/  LDCU.64 UR6, c[0x0][0x358] ;  /* 0x00006b00ff0677ac */ /* 0x000ea20008000a00 */
[----:B------:R-:W-:Y:S01]  /*0040*/  BSSY.RECONVERGENT B0, `(.L_x_0) ;  /* 0x000001b000007945 */ /* 0x000fe20003800200 */
[----:B------:R-:W3:Y:S01]  /*0050*/  S2R R5, SR_CTAID.X ;  /* 0x0000000000057919 */ /* 0x000ee20000002500 */
[----:B-1----:R-:W-:-:S05]  /*0060*/  VIADD R9, R6, 0x2 ;  /* 0x0000000206097836 */ /* 0x002fca0000000000 */
[----:B0-----:R-:W-:-:S13]  /*0070*/  ISETP.GE.AND P0, PT, R0, R9, PT ;  /* 0x000000090000720c */ /* 0x001fda0003f06270 */
[----:B--23--:R-:W-:Y:S05]  /*0080*/  @P0 BRA `(.L_x_1) ;  /* 0x0000000000580947 */ /* 0x00cfea0003800000 */
[----:B------:R-:W0:Y:S01]  /*0090*/  S2R R11, SR_CgaCtaId ;  /* 0x00000000000b7919 */ /* 0x000e220000008800 */
[----:B------:R-:W1:Y:S01]  /*00a0*/  LDC R15, c[0x0][0x360] ;  /* 0x0000d800ff0f7b82 */ /* 0x000e620000000800 */
[----:B------:R-:W-:Y:S01]  /*00b0*/  MOV R4, 0x400 ;  /* 0x0000040000047802 */ /* 0x000fe20000000f00 */
[----:B------:R-:W-:-:S06]  /*00c0*/  IMAD.MOV.U32 R8, RZ, RZ, R0 ;  /* 0x000000ffff087224 */ /* 0x000fcc00078e0000 */
[----:B------:R-:W2:Y:S08]  /*00d0*/  LDC R10, c[0x0][0x388] ;  /* 0x0000e200ff0a7b82 */ /* 0x000eb00000000800 */
[----:B------:R-:W3:Y:S01]  /*00e0*/  LDC.64 R2, c[0x0][0x380] ;  /* 0x0000e000ff027b82 */ /* 0x000ee20000000a00 */
[----:B0-----:R-:W-:Y:S01]  /*00f0*/  LEA R11, R11, R4, 0x18 ;  /* 0x000000040b0b7211 */ /* 0x001fe200078ec0ff */
[----:B------:R-:W-:-:S07]  /*0100*/  IMAD R4, R5, R6, -0x1 ;  /* 0xffffffff05047424 */ /* 0x000fce00078e0206 */
.L_x_4:
[----:B0-----:R-:W-:Y:S01]  /*0110*/  IMAD.IADD R7, R4, 0x1, R8 ;  /* 0x0000000104077824 */ /* 0x001fe200078e0208 */
[----:B------:R-:W-:Y:S01]  /*0120*/  BSSY.RECONVERGENT B1, `(.L_x_2) ;  /* 0x0000008000017945 */ /* 0x000fe20003800200 */
[----:B------:R-:W-:Y:S02]  /*0130*/  IMAD R13, R8, 0x4, R11 ;  /* 0x00000004080d7824 */ /* 0x000fe400078e020b */
[----:B------:R-:W-:Y:S01]  /*0140*/  IMAD.MOV.U32 R6, RZ, RZ, RZ ;  /* 0x000000ffff067224 */ /* 0x000fe200078e00ff */
[----:B--2---:R-:W-:-:S04]  /*0150*/  ISETP.GE.AND P0, PT, R7, R10, PT ;  /* 0x0000000a0700720c */ /* 0x004fc80003f06270 */
[----:B------:R-:W-:-:S13]  /*0160*/  ISETP.LT.OR P0, PT, R7, RZ, P0 ;  /* 0x000000ff0700720c */ /* 0x000fda0000701670 */
[----:B------:R-:W-:Y:S05]  /*0170*/  @P0 BRA `(.L_x_3) ;  /* 0x0000000000080947 */ /* 0x000fea0003800000 */
[----:B---3--:R-:W-:-:S06]  /*0180*/  IMAD.WIDE.U32 R6, R7, 0x4, R2 ;  /* 0x0000000407067825 */ /* 0x008fcc00078e0002 */
[----:B------:R0:W5:Y:S02]  /*0190*/  LDG.E R6, desc[UR6][R6.64] ;  /* 0x0000000606067981 */ /* 0x000164000c1e1900 */
.L_x_3:
[----:B------:R-:W-:Y:S05]  /*01a0*/  BSYNC.RECONVERGENT B1 ;  /* 0x0000000000017941 */ /* 0x000fea0003800200 */
.L_x_2:
[----:B-----5:R4:W-:Y:S01]  /*01b0*/  STS [R13], R6 ;  /* 0x000000060d007388 */ /* 0x0209e20000000800 */
[----:B-1----:R-:W-:-:S05]  /*01c0*/  IMAD.IADD R8, R15, 0x1, R8 ;  /* 0x000000010f087824 */ /* 0x002fca00078e0208 */
[----:B------:R-:W-:-:S13]  /*01d0*/  ISETP.GE.AND P0, PT, R8, R9, PT ;  /* 0x000000090800720c */ /* 0x000fda0003f06270 */
[----:B----4-:R-:W-:Y:S05]  /*01e0*/  @!P0 BRA `(.L_x_4) ;  /* 0xfffffffc00c88947 */ /* 0x010fea000383ffff */
.L_x_1:
[----:B------:R-:W-:Y:S05]  /*01f0*/  BSYNC.RECONVERGENT B0 ;  /* 0x0000000000007941 */ /* 0x000fea0003800200 */
.L_x_0:
[----:B------:R-:W1:Y:S01]  /*0200*/  LDCU UR4, c[0x0][0x390] ;  /* 0x00007200ff0477ac */ /* 0x000e620008000800 */
[----:B------:R-:W-:Y:S01]  /*0210*/  BAR.SYNC.DEFER_BLOCKING 0x0 ;  /* 0x0000000000007b1d */ /* 0x000fe20000010000 */
[----:B-1----:R-:W-:-:S13]  /*0220*/  ISETP.GE.AND P0, PT, R0, UR4, PT ;  /* 0x0000000400007c0c */ /* 0x002fda000bf06270 */
[----:B------:R-:W-:Y:S05]  /*0230*/  @P0 EXIT ;  /* 0x000000000000094d */ /* 0x000fea0003800000 */
[----:B---3--:R-:W1:Y:S01]  /*0240*/  LDC.64 R2, c[0x0][0x398] ;  /* 0x0000e600ff027b82 */ /* 0x008e620000000a00 */
[----:B------:R-:W2:Y:S01]  /*0250*/  LDCU UR8, c[0x0][0x360] ;  /* 0x00006c00ff0877ac */ /* 0x000ea20008000800 */
[----:B------:R-:W3:Y:S01]  /*0260*/  LDCU UR10, c[0x0][0x390] ;  /* 0x00007200ff0a77ac */ /* 0x000ee20008000800 */
[----:B------:R-:W4:Y:S01]  /*0270*/  LDCU UR11, c[0x0][0x388] ;  /* 0x00007100ff0b77ac */ /* 0x000f220008000800 */
[----:B------:R-:W0:Y:S02]  /*0280*/  LDCU UR9, c[0x0][0x38c] ;  /* 0x00007180ff0977ac */ /* 0x000e240008000800 */
.L_x_9:
[----:B0--3--:R-:W-:-:S05]  /*0290*/  IMAD R4, R5, UR10, R0 ;  /* 0x0000000a05047c24 */ /* 0x009fca000f8e0200 */
[----:B----4-:R-:W-:-:S13]  /*02a0*/  ISETP.GT.AND P0, PT, R4, UR11, PT ;  /* 0x0000000b04007c0c */ /* 0x010fda000bf04270 */
[----:B0-2---:R-:W-:Y:S05]  /*02b0*/  @P0 EXIT ;  /* 0x000000000000094d */ /* 0x005fea0003800000 */
[----:B------:R-:W0:Y:S01]  /*02c0*/  S2UR UR5, SR_CgaCtaId ;  /* 0x00000000000579c3 */ /* 0x000e220000008800 */
[----:B------:R-:W-:Y:S01]  /*02d0*/  UMOV UR4, 0x400 ;  /* 0x0000040000047882 */ /* 0x000fe20000000000 */
[----:B------:R-:W-:Y:S01]  /*02e0*/  BSSY B0, `(.L_x_5) ;  /* 0x0000031000007945 */ /* 0x000fe20003800000 */
[----:B0-----:R-:W-:-:S06]  /*02f0*/  ULEA UR4, UR5, UR4, 0x18 ;  /* 0x0000000405047291 */ /* 0x001fcc000f8ec0ff */
[----:B------:R-:W-:-:S05]  /*0300*/  LEA R7, R0, UR4, 0x2 ;  /* 0x0000000400077c11 */ /* 0x000fca000f8e10ff */
[----:B------:R-:W0:Y:S02]  /*0310*/  LDS R9, [R7+0x4] ;  /* 0x0000040007097984 */ /* 0x000e240000000800 */
[----:B0-----:R-:W-:-:S13]  /*0320*/  FSETP.GT.AND P0, PT, R9, UR9, PT ;  /* 0x0000000909007c0b */ /* 0x001fda000bf04000 */
[----:B------:R-:W-:Y:S05]  /*0330*/  @!P0 BRA `(.L_x_6) ;  /* 0x0000000000ac8947 */ /* 0x000fea0003800000 */
[----:B------:R-:W0:Y:S02]  /*0340*/  LDS R6, [R7] ;  /* 0x0000000007067984 */ /* 0x000e240000000800 */
[----:B0-----:R-:W-:-:S13]  /*0350*/  FSETP.GT.AND P0, PT, R9, R6, PT ;  /* 0x000000060900720b */ /* 0x001fda0003f04000 */
[----:B------:R-:W-:Y:S05]  /*0360*/  @!P0 BRA `(.L_x_6) ;  /* 0x0000000000a08947 */ /* 0x000fea0003800000 */
[----:B------:R-:W0:Y:S02]  /*0370*/  LDS R6, [R7+0x8] ;  /* 0x0000080007067984 */ /* 0x000e240000000800 */
[----:B0-----:R-:W-:-:S13]  /*0380*/  FSETP.GT.AND P0, PT, R9, R6, PT ;  /* 0x000000060900720b */ /* 0x001fda0003f04000 */
[----:B------:R-:W-:Y:S05]  /*0390*/  @!P0 BRA `(.L_x_6) ;  /* 0x0000000000948947 */ /* 0x000fea0003800000 */
[----:B------:R-:W0:Y:S01]  /*03a0*/  S2R R9, SR_LTMASK ;  /* 0x0000000000097919 */ /* 0x000e220000003900 */
[----:B------:R-:W-:Y:S01]  /*03b0*/  VOTE.ANY R8, PT, PT ;  /* 0x0000000000087806 */ /* 0x000fe200038e0100 */
[----:B------:R-:W-:Y:S03]  /*03c0*/  BSSY.RECONVERGENT B1, `(.L_x_7) ;  /* 0x000001c000017945 */ /* 0x000fe60003800200 */
[----:B------:R-:W2:Y:S08]  /*03d0*/  BREV R6, R8 ;  /* 0x0000000800067301 */ /* 0x000eb00000000000 */
[----:B--2---:R2:W3:Y:S01]  /*03e0*/  FLO.U32.SH R10, R6 ;  /* 0x00000006000a7300 */ /* 0x0044e200000e0400 */
[----:B0-----:R-:W-:-:S13]  /*03f0*/  LOP3.LUT P0, R9, R9, RZ, R8, 0xa0, !PT ;  /* 0x000000ff09097212 */ /* 0x001fda000780a008 */
[----:B--23--:R-:W-:Y:S05]  /*0400*/  @P0 BRA `(.L_x_8) ;  /* 0x00000000005c0947 */ /* 0x00cfea0003800000 */
[----:B------:R-:W0:Y:S01]  /*0410*/  LDC.64 R6, c[0x0][0x3a0] ;  /* 0x0000e800ff067b82 */ /* 0x000e220000000a00 */
[----:B------:R-:W-:Y:S01]  /*0420*/  VOTE.ANY R12, PT, PT ;  /* 0x00000000000c7806 */ /* 0x000fe200038e0100 */
[----:B------:R-:W0:Y:S03]  /*0430*/  POPC R11, R8 ;  /* 0x00000008000b7309 */ /* 0x000e260000000000 */
[----:B------:R-:W-:-:S13]  /*0440*/  ISETP.EQ.U32.AND P0, PT, R12, -0x1, PT ;  /* 0xffffffff0c00780c */ /* 0x000fda0003f02070 */
[----:B0-----:R0:W5:Y:S01]  /*0450*/  @!P0 ATOMG.E.ADD.STRONG.GPU PT, R13, desc[UR6][R6.64], R11 ;  /* 0x8000000b060d89a8 */ /* 0x00116200081ef106 */
[----:B------:R-:W-:Y:S05]  /*0460*/  @!P0 BRA `(.L_x_8) ;  /* 0x0000000000448947 */ /* 0x000fea0003800000 */
[----:B------:R-:W2:Y:S01]  /*0470*/  SHFL.UP P0, R12, R11, 0x1, RZ ;  /* 0x042000000b0c7989 */ /* 0x000ea200000000ff */
[----:B------:R-:W-:Y:S01]  /*0480*/  IMAD.MOV.U32 R15, RZ, RZ, R11 ;  /* 0x000000ffff0f7224 */ /* 0x000fe200078e000b */
[----:B-----5:R-:W3:Y:S01]  /*0490*/  S2R R13, SR_LANEID ;  /* 0x00000000000d7919 */ /* 0x020ee20000000000 */
[----:B--2---:R-:W-:-:S05]  /*04a0*/  @P0 IADD3 R15, PT, PT, R11, R12, RZ ;  /* 0x0000000c0b0f0210 */ /* 0x004fca0007ffe0ff */
[----:B------:R-:W2:Y:S01]  /*04b0*/  SHFL.UP P0, R12, R15, 0x2, RZ ;  /* 0x044000000f0c7989 */ /* 0x000ea200000000ff */
[----:B---3--:R-:W-:Y:S01]  /*04c0*/  ISETP.EQ.U32.AND P1, PT, R13, 0x1f, PT ;  /* 0x0000001f0d00780c */ /* 0x008fe20003f22070 */
[----:B--2---:R-:W-:-:S05]  /*04d0*/  @P0 IMAD.IADD.U32 R15, R15, 0x1, R12 ;  /* 0x000000010f0f0824 */ /* 0x004fca00078e000c */
[----:B------:R-:W2:Y:S02]  /*04e0*/  SHFL.UP P0, R12, R15, 0x4, RZ ;  /* 0x048000000f0c7989 */ /* 0x000ea400000000ff */
[----:B--2---:R-:W-:-:S05]  /*04f0*/  @P0 IMAD.IADD.U32 R15, R15, 0x1, R12 ;  /* 0x000000010f0f0824 */ /* 0x004fca00078e000c */
[----:B------:R-:W2:Y:S02]  /*0500*/  SHFL.UP P0, R12, R15, 0x8, RZ ;  /* 0x050000000f0c7989 */ /* 0x000ea400000000ff */
[----:B--2---:R-:W-:-:S05]  /*0510*/  @P0 IMAD.IADD.U32 R15, R15, 0x1, R12 ;  /* 0x000000010f0f0824 */ /* 0x004fca00078e000c */
[----:B------:R-:W2:Y:S02]  /*0520*/  SHFL.UP P0, R12, R15, 0x10, RZ ;  /* 0x060000000f0c7989 */ /* 0x000ea400000000ff */
[----:B--2---:R-:W-:-:S05]  /*0530*/  @P0 IMAD.IADD.U32 R15, R15, 0x1, R12 ;  /* 0x000000010f0f0824 */ /* 0x004fca00078e000c */
[----:B0-----:R-:W2:Y:S04]  /*0540*/  @P1 ATOMG.E.ADD.STRONG.GPU PT, R6, desc[UR6][R6.64], R15 ;  /* 0x8000000f060619a8 */ /* 0x001ea800081ef106 */
[----:B------:R-:W-:Y:S04]  /*0550*/  SHFL.UP P0, R12, R15, 0x1, RZ ;  /* 0x042000000f0c7989 */ /* 0x000fe800000000ff */
[----:B--2---:R-:W0:Y:S02]  /*0560*/  SHFL.IDX PT, R13, R6, 0x1f, 0x1f ;  /* 0x03e01f00060d7f89 */ /* 0x004e2400000e0000 */
[----:B0-----:R-:W-:-:S07]  /*0570*/  @P0 IADD3 R13, PT, PT, R13, R12, RZ ;  /* 0x0000000c0d0d0210 */ /* 0x001fce0007ffe0ff */
.L_x_8:
[----:B------:R-:W-:Y:S05]  /*0580*/  BSYNC.RECONVERGENT B1 ;  /* 0x0000000000017941 */ /* 0x000fea0003800200 */
.L_x_7:
[----:B------:R-:W-:Y:S05]  /*0590*/  WARPSYNC R8 ;  /* 0x0000000008007348 */ /* 0x000fea0003800000 */
[----:B-----5:R-:W0:Y:S01]  /*05a0*/  SHFL.IDX PT, R10, R13, R10, 0x1f ;  /* 0x00001f0a0d0a7589 */ /* 0x020e2200000e0000 */
[----:B------:R-:W0:Y:S02]  /*05b0*/  POPC R9, R9 ;  /* 0x0000000900097309 */ /* 0x000e240000000000 */
[----:B0-----:R-:W-:-:S04]  /*05c0*/  IMAD.IADD R7, R10, 0x1, R9 ;  /* 0x000000010a077824 */ /* 0x001fc800078e0209 */
[----:B-1----:R-:W-:-:S05]  /*05d0*/  IMAD.WIDE R6, R7, 0x4, R2 ;  /* 0x0000000407067825 */ /* 0x002fca00078e0202 */
[----:B------:R0:W-:Y:S02]  /*05e0*/  STG.E desc[UR6][R6.64], R4 ;  /* 0x0000000406007986 */ /* 0x0001e4000c101906 */
.L_x_6:
[----:B------:R-:W-:Y:S05]  /*05f0*/  BSYNC B0 ;  /* 0x0000000000007941 */ /* 0x000fea0003800000 */
.L_x_5:
[----:B------:R-:W-:-:S05]  /*0600*/  VIADD R0, R0, UR8 ;  /* 0x0000000800007c36 */ /* 0x000fca0008000000 */
[----:B------:R-:W-:-:S13]  /*0610*/  ISETP.GE.AND P0, PT, R0, UR10, PT ;  /* 0x0000000a00007c0c */ /* 0x000fda000bf06270 */
[----:B------:R-:W-:Y:S05]  /*0620*/  @!P0 BRA `(.L_x_9) ;  /* 0xfffffffc00188947 */ /* 0x000fea000383ffff */
[----:B------:R-:W-:Y:S05]  /*0630*/  EXIT ;  /* 0x000000000000794d */ /* 0x000fea0003800000 */
.L_x_10:
[----:B------:R-:W-:-:S00]  /*0640*/  BRA `(.L_x_10) ;  /* 0xfffffffc00fc7947 */ /* 0x000fc0000383ffff */
[----:B------:R-:W-:-:S00]  /*0650*/  NOP ;  /* 0x0000000000007918 */ /* 0x000fc00000000000 */
        /* <DEDUP_REMOVED lines=10> */
.L_x_11:


//--------------------- .nv.shared.findLocalMaxima --------------------------
	.section	.nv.shared.findLocalMaxima,"aw",@nobits
	.sectionflags	@""
	.align	16
	.zero		1024


//--------------------- .nv.shared.reserved.0     --------------------------
	.section	.nv.shared.reserved.0,"aw",@nobits
	.weak		__nv_reservedSMEM_offset_0_alias
	.size		__nv_reservedSMEM_offset_0_alias, 0, 64
	.other		__nv_reservedSMEM_offset_0_alias,@"STO_CUDA_RESERVED_SHARED STV_DEFAULT"
__nv_reservedSMEM_offset_0_alias:
	.zero		0
	.zero		64


//--------------------- .nv.constant0.findLocalMaxima --------------------------
	.section	.nv.constant0.findLocalMaxima,"a",@progbits
	.sectionflags	@""
	.align	4
.nv.constant0.findLocalMaxima:
	.zero		936


//--------------------- SYMBOLS --------------------------

	.type		.nv.reservedSmem.offset0,@object
	.size		.nv.reservedSmem.offset0,0x4
	.type		.nv.reservedSmem.cap,@object
	.size		.nv.reservedSmem.cap,0x4
